//
// Generated by NVIDIA NVVM Compiler
//
// Compiler Build ID: CL-36424714
// Cuda compilation tools, release 13.0, V13.0.88
// Based on NVVM 20.0.0
//

.version 9.0
.target sm_100
.address_size 64

	// .globl	_Z15vector_additioniPiS_S_S_

.visible .entry _Z15vector_additioniPiS_S_S_(
	.param .u32 _Z15vector_additioniPiS_S_S__param_0,
	.param .u64 .ptr .align 1 _Z15vector_additioniPiS_S_S__param_1,
	.param .u64 .ptr .align 1 _Z15vector_additioniPiS_S_S__param_2,
	.param .u64 .ptr .align 1 _Z15vector_additioniPiS_S_S__param_3,
	.param .u64 .ptr .align 1 _Z15vector_additioniPiS_S_S__param_4
)
{
	.reg .pred 	%p<2>;
	.reg .b32 	%r<9>;
	.reg .b64 	%rd<14>;

	ld.param.u32 	%r2, [_Z15vector_additioniPiS_S_S__param_0];
	ld.param.u64 	%rd1, [_Z15vector_additioniPiS_S_S__param_1];
	ld.param.u64 	%rd2, [_Z15vector_additioniPiS_S_S__param_2];
	ld.param.u64 	%rd3, [_Z15vector_additioniPiS_S_S__param_3];
	ld.param.u64 	%rd4, [_Z15vector_additioniPiS_S_S__param_4];
	mov.u32 	%r3, %ctaid.x;
	mov.u32 	%r4, %ntid.x;
	mov.u32 	%r5, %tid.x;
	mad.lo.s32 	%r1, %r3, %r4, %r5;
	setp.ge.s32 	%p1, %r1, %r2;
	@%p1 bra 	$L__BB0_2;
	cvta.to.global.u64 	%rd5, %rd1;
	cvta.to.global.u64 	%rd6, %rd2;
	cvta.to.global.u64 	%rd7, %rd3;
	cvta.to.global.u64 	%rd8, %rd4;
	mul.wide.s32 	%rd9, %r1, 4;
	add.s64 	%rd10, %rd5, %rd9;
	ld.global.u32 	%r6, [%rd10];
	add.s64 	%rd11, %rd6, %rd9;
	ld.global.u32 	%r7, [%rd11];
	add.s32 	%r8, %r7, %r6;
	add.s64 	%rd12, %rd7, %rd9;
	st.global.u32 	[%rd12], %r8;
	add.s64 	%rd13, %rd8, %rd9;
	st.global.u32 	[%rd13], %r8;
$L__BB0_2:
	ret;

}


// ===== COMPILED SASS (sm_100) =====

	.target	sm_100

	.elftype	@"ET_EXEC"


//--------------------- .note.nv.tkinfo           --------------------------
	.section	.note.nv.tkinfo,"",@"SHT_NOTE"
	.sectionflags	@"SHF_NOTE_NV_TKINFO"
	.tkinfo
        /*0018*/ 	.word	0x00000002
        /*0030*/ 	.string	""
        /*0030*/ 	.string	"ptxas"
        /*0030*/ 	.string	"Cuda compilation tools, release 13.0, V13.0.88"
        /*0030*/ 	.string	"Build cuda_13.0.r13.0/compiler.36424714_0"
        /*0030*/ 	.string	"-arch sm_100 -m 64 "



//--------------------- .note.nv.cuinfo           --------------------------
	.section	.note.nv.cuinfo,"",@"SHT_NOTE"
	.sectionflags	@"SHF_NOTE_NV_CUINFO"
        /*0018*/ 	.short	0x0002
        /*001a*/ 	.short	0x0064
        /*001c*/ 	.short	0x0082
	.zero		2


//--------------------- .nv.info                  --------------------------
	.section	.nv.info,"",@"SHT_CUDA_INFO"
	.align	4


	//----- nvinfo : EIATTR_REGCOUNT
	.align		4
        /*0000*/ 	.byte	0x04, 0x2f
        /*0002*/ 	.short	(.L_1 - .L_0)
	.align		4
.L_0:
        /*0004*/ 	.word	index@(_Z15vector_additioniPiS_S_S_)
        /*0008*/ 	.word	0x00000010


	//----- nvinfo : EIATTR_FRAME_SIZE
	.align		4
.L_1:
        /*000c*/ 	.byte	0x04, 0x11
        /*000e*/ 	.short	(.L_3 - .L_2)
	.align		4
.L_2:
        /*0010*/ 	.word	index@(_Z15vector_additioniPiS_S_S_)
        /*0014*/ 	.word	0x00000000


	//----- nvinfo : EIATTR_MIN_STACK_SIZE
	.align		4
.L_3:
        /*0018*/ 	.byte	0x04, 0x12
        /*001a*/ 	.short	(.L_5 - .L_4)
	.align		4
.L_4:
        /*001c*/ 	.word	index@(_Z15vector_additioniPiS_S_S_)
        /*0020*/ 	.word	0x00000000
.L_5:


//--------------------- .nv.compat                --------------------------
	.section	.nv.compat,"",@"SHT_CUDA_COMPAT_INFO"
	.align	4
        /*0000*/ 	.byte	0x02, 0x09, 0x00, 0x00, 0x02, 0x02, 0x01, 0x00, 0x02, 0x05, 0x05, 0x00, 0x03, 0x07, 0x01, 0x01
        /*0010*/ 	.byte	0x02, 0x03, 0x00, 0x00, 0x02, 0x06, 0x01, 0x00, 0x04, 0x0b, 0x08, 0x00, 0x09, 0x00, 0x00, 0x00
        /*0020*/ 	.byte	0x00, 0x00, 0x00, 0x00


//--------------------- .nv.info._Z15vector_additioniPiS_S_S_ --------------------------
	.section	.nv.info._Z15vector_additioniPiS_S_S_,"",@"SHT_CUDA_INFO"
	.sectionflags	@""
	.align	4


	//----- nvinfo : EIATTR_CUDA_API_VERSION
	.align		4
        /*0000*/ 	.byte	0x04, 0x37
        /*0002*/ 	.short	(.L_7 - .L_6)
.L_6:
        /*0004*/ 	.word	0x00000082


	//----- nvinfo : EIATTR_KPARAM_INFO
	.align		4
.L_7:
        /*0008*/ 	.byte	0x04, 0x17
        /*000a*/ 	.short	(.L_9 - .L_8)
.L_8:
        /*000c*/ 	.word	0x00000000
        /*0010*/ 	.short	0x0004
        /*0012*/ 	.short	0x0020
        /*0014*/ 	.byte	0x00, 0xf5, 0x21, 0x00


	//----- nvinfo : EIATTR_KPARAM_INFO
	.align		4
.L_9:
        /*0018*/ 	.byte	0x04, 0x17
        /*001a*/ 	.short	(.L_11 - .L_10)
.L_10:
        /*001c*/ 	.word	0x00000000
        /*0020*/ 	.short	0x0003
        /*0022*/ 	.short	0x0018
        /*0024*/ 	.byte	0x00, 0xf5, 0x21, 0x00


	//----- nvinfo : EIATTR_KPARAM_INFO
	.align		4
.L_11:
        /*0028*/ 	.byte	0x04, 0x17
        /*002a*/ 	.short	(.L_13 - .L_12)
.L_12:
        /*002c*/ 	.word	0x00000000
        /*0030*/ 	.short	0x0002
        /*0032*/ 	.short	0x0010
        /*0034*/ 	.byte	0x00, 0xf5, 0x21, 0x00


	//----- nvinfo : EIATTR_KPARAM_INFO
	.align		4
.L_13:
        /*0038*/ 	.byte	0x04, 0x17
        /*003a*/ 	.short	(.L_15 - .L_14)
.L_14:
        /*003c*/ 	.word	0x00000000
        /*0040*/ 	.short	0x0001
        /*0042*/ 	.short	0x0008
        /*0044*/ 	.byte	0x00, 0xf5, 0x21, 0x00


	//----- nvinfo : EIATTR_KPARAM_INFO
	.align		4
.L_15:
        /*0048*/ 	.byte	0x04, 0x17
        /*004a*/ 	.short	(.L_17 - .L_16)
.L_16:
        /*004c*/ 	.word	0x00000000
        /*0050*/ 	.short	0x0000
        /*0052*/ 	.short	0x0000
        /*0054*/ 	.byte	0x00, 0xf0, 0x11, 0x00


	//----- nvinfo : EIATTR_SPARSE_MMA_MASK
	.align		4
.L_17:
        /*0058*/ 	.byte	0x03, 0x50
        /*005a*/ 	.short	0x0000


	//----- nvinfo : EIATTR_MAXREG_COUNT
	.align		4
        /*005c*/ 	.byte	0x03, 0x1b
        /*005e*/ 	.short	0x00ff


	//----- nvinfo : EIATTR_MERCURY_ISA_VERSION
	.align		4
        /*0060*/ 	.byte	0x03, 0x5f
        /*0062*/ 	.short	0x0101


	//----- nvinfo : EIATTR_VRC_CTA_INIT_COUNT
	.align		4
        /*0064*/ 	.byte	0x02, 0x4a
	.zero		1
	.zero		1


	//----- nvinfo : EIATTR_EXIT_INSTR_OFFSETS
	.align		4
        /*0068*/ 	.byte	0x04, 0x1c
        /*006a*/ 	.short	(.L_19 - .L_18)


	//   ....[0]....
.L_18:
        /*006c*/ 	.word	0x00000070


	//   ....[1]....
        /*0070*/ 	.word	0x00000160


	//----- nvinfo : EIATTR_CBANK_PARAM_SIZE
	.align		4
.L_19:
        /*0074*/ 	.byte	0x03, 0x19
        /*0076*/ 	.short	0x0028


	//----- nvinfo : EIATTR_PARAM_CBANK
	.align		4
        /*0078*/ 	.byte	0x04, 0x0a
        /*007a*/ 	.short	(.L_21 - .L_20)
	.align		4
.L_20:
        /*007c*/ 	.word	index@(.nv.constant0._Z15vector_additioniPiS_S_S_)
        /*0080*/ 	.short	0x0380
        /*0082*/ 	.short	0x0028


	//----- nvinfo : EIATTR_SW_WAR
	.align		4
.L_21:
        /*0084*/ 	.byte	0x04, 0x36
        /*0086*/ 	.short	(.L_23 - .L_22)
.L_22:
        /*0088*/ 	.word	0x00000008
.L_23:


//--------------------- .nv.callgraph             --------------------------
	.section	.nv.callgraph,"",@"SHT_CUDA_CALLGRAPH"
	.align	4
	.sectionentsize	8
	.align		4
        /*0000*/ 	.word	0x00000000
	.align		4
        /*0004*/ 	.word	0xffffffff
	.align		4
        /*0008*/ 	.word	0x00000000
	.align		4
        /*000c*/ 	.word	0xfffffffe
	.align		4
        /*0010*/ 	.word	0x00000000
	.align		4
        /*0014*/ 	.word	0xfffffffd
	.align		4
        /*0018*/ 	.word	0x00000000
	.align		4
        /*001c*/ 	.word	0xfffffffc


//--------------------- .text._Z15vector_additioniPiS_S_S_ --------------------------
	.section	.text._Z15vector_additioniPiS_S_S_,"ax",@progbits
	.align	128
        .global         _Z15vector_additioniPiS_S_S_
        .type           _Z15vector_additioniPiS_S_S_,@function
        .size           _Z15vector_additioniPiS_S_S_,(.L_x_1 - _Z15vector_additioniPiS_S_S_)
        .other          _Z15vector_additioniPiS_S_S_,@"STO_CUDA_ENTRY STV_DEFAULT"
_Z15vector_additioniPiS_S_S_:
.text._Z15vector_additioniPiS_S_S_:
[----:B------:R-:W-:Y:S01]  /*0000*/  LDC R1, c[0x0][0x37c] ;  /* 0x0000df00ff017b82 */ /* 0x000fe20000000800 */
[----:B------:R-:W0:Y:S07]  /*0010*/  S2R R0, SR_TID.X ;  /* 0x0000000000007919 */ /* 0x000e2e0000002100 */
[----:B------:R-:W0:Y:S01]  /*0020*/  S2UR UR4, SR_CTAID.X ;  /* 0x00000000000479c3 */ /* 0x000e220000002500 */
[----:B------:R-:W1:Y:S07]  /*0030*/  LDCU UR5, c[0x0][0x380] ;  /* 0x00007000ff0577ac */ /* 0x000e6e0008000800 */
[----:B------:R-:W0:Y:S02]  /*0040*/  LDC R11, c[0x0][0x360] ;  /* 0x0000d800ff0b7b82 */ /* 0x000e240000000800 */
[----:B0-----:R-:W-:-:S05]  /*0050*/  IMAD R11, R11, UR4, R0 ;  /* 0x000000040b0b7c24 */ /* 0x001fca000f8e0200 */
[----:B-1----:R-:W-:-:S13]  /*0060*/  ISETP.GE.AND P0, PT, R11, UR5, PT ;  /* 0x000000050b007c0c */ /* 0x002fda000bf06270 */
[----:B------:R-:W-:Y:S05]  /*0070*/  @P0 EXIT ;  /* 0x000000000000094d */ /* 0x000fea0003800000 */
[----:B------:R-:W0:Y:S01]  /*0080*/  LDC.64 R2, c[0x0][0x388] ;  /* 0x0000e200ff027b82 */ /* 0x000e220000000a00 */
[----:B------:R-:W1:Y:S07]  /*0090*/  LDCU.64 UR4, c[0x0][0x358] ;  /* 0x00006b00ff0477ac */ /* 0x000e6e0008000a00 */
[----:B------:R-:W2:Y:S08]  /*00a0*/  LDC.64 R4, c[0x0][0x390] ;  /* 0x0000e400ff047b82 */ /* 0x000eb00000000a00 */
[----:B------:R-:W3:Y:S01]  /*00b0*/  LDC.64 R6, c[0x0][0x398] ;  /* 0x0000e600ff067b82 */ /* 0x000ee20000000a00 */
[----:B0-----:R-:W-:-:S07]  /*00c0*/  IMAD.WIDE R2, R11, 0x4, R2 ;  /* 0x000000040b027825 */ /* 0x001fce00078e0202 */
[----:B------:R-:W0:Y:S01]  /*00d0*/  LDC.64 R8, c[0x0][0x3a0] ;  /* 0x0000e800ff087b82 */ /* 0x000e220000000a00 */
[----:B-1----:R-:W4:Y:S01]  /*00e0*/  LDG.E R2, desc[UR4][R2.64] ;  /* 0x0000000402027981 */ /* 0x002f22000c1e1900 */
[----:B--2---:R-:W-:-:S06]  /*00f0*/  IMAD.WIDE R4, R11, 0x4, R4 ;  /* 0x000000040b047825 */ /* 0x004fcc00078e0204 */
[----:B------:R-:W4:Y:S01]  /*0100*/  LDG.E R5, desc[UR4][R4.64] ;  /* 0x0000000404057981 */ /* 0x000f22000c1e1900 */
[----:B---3--:R-:W-:-:S04]  /*0110*/  IMAD.WIDE R6, R11, 0x4, R6 ;  /* 0x000000040b067825 */ /* 0x008fc800078e0206 */
[----:B0-----:R-:W-:Y:S01]  /*0120*/  IMAD.WIDE R8, R11, 0x4, R8 ;  /* 0x000000040b087825 */ /* 0x001fe200078e0208 */
[----:B----4-:R-:W-:-:S05]  /*0130*/  IADD3 R13, PT, PT, R2, R5, RZ ;  /* 0x00000005020d7210 */ /* 0x010fca0007ffe0ff */
[----:B------:R-:W-:Y:S04]  /*0140*/  STG.E desc[UR4][R6.64], R13 ;  /* 0x0000000d06007986 */ /* 0x000fe8000c101904 */
[----:B------:R-:W-:Y:S01]  /*0150*/  STG.E desc[UR4][R8.64], R13 ;  /* 0x0000000d08007986 */ /* 0x000fe2000c101904 */
[----:B------:R-:W-:Y:S05]  /*0160*/  EXIT ;  /* 0x000000000000794d */ /* 0x000fea0003800000 */
.L_x_0:
[----:B------:R-:W-:-:S00]  /*0170*/  BRA `(.L_x_0) ;  /* 0xfffffffc00fc7947 */ /* 0x000fc0000383ffff */
[----:B------:R-:W-:-:S00]  /*0180*/  NOP ;  /* 0x0000000000007918 */ /* 0x000fc00000000000 */
[----:B------:R-:W-:-:S00]  /*0190*/  NOP ;  /* 0x0000000000007918 */ /* 0x000fc00000000000 */
[----:B------:R-:W-:-:S00]  /*01a0*/  NOP ;  /* 0x0000000000007918 */ /* 0x000fc00000000000 */
[----:B------:R-:W-:-:S00]  /*01b0*/  NOP ;  /* 0x0000000000007918 */ /* 0x000fc00000000000 */
[----:B------:R-:W-:-:S00]  /*01c0*/  NOP ;  /* 0x0000000000007918 */ /* 0x000fc00000000000 */
[----:B------:R-:W-:-:S00]  /*01d0*/  NOP ;  /* 0x0000000000007918 */ /* 0x000fc00000000000 */
[----:B------:R-:W-:-:S00]  /*01e0*/  NOP ;  /* 0x0000000000007918 */ /* 0x000fc00000000000 */
[----:B------:R-:W-:-:S00]  /*01f0*/  NOP ;  /* 0x0000000000007918 */ /* 0x000fc00000000000 */
.L_x_1:


//--------------------- .nv.shared.reserved.0     --------------------------
	.section	.nv.shared.reserved.0,"aw",@nobits
	.weak		__nv_reservedSMEM_offset_0_alias
	.size		__nv_reservedSMEM_offset_0_alias, 0, 64
	.other		__nv_reservedSMEM_offset_0_alias,@"STO_CUDA_RESERVED_SHARED STV_DEFAULT"
__nv_reservedSMEM_offset_0_alias:
	.zero		0
	.zero		64


//--------------------- .nv.constant0._Z15vector_additioniPiS_S_S_ --------------------------
	.section	.nv.constant0._Z15vector_additioniPiS_S_S_,"a",@progbits
	.sectionflags	@""
	.align	4
.nv.constant0._Z15vector_additioniPiS_S_S_:
	.zero		936


//--------------------- SYMBOLS --------------------------

	.type		.nv.reservedSmem.offset0,@object
	.size		.nv.reservedSmem.offset0,0x4
